//
// Generated by NVIDIA NVVM Compiler
//
// Compiler Build ID: CL-36424714
// Cuda compilation tools, release 13.0, V13.0.88
// Based on NVVM 20.0.0
//

.version 9.0
.target sm_100
.address_size 64

	// .globl	_Z16gameOfLifeKernelPKhPhiii

.visible .entry _Z16gameOfLifeKernelPKhPhiii(
	.param .u64 .ptr .align 1 _Z16gameOfLifeKernelPKhPhiii_param_0,
	.param .u64 .ptr .align 1 _Z16gameOfLifeKernelPKhPhiii_param_1,
	.param .u32 _Z16gameOfLifeKernelPKhPhiii_param_2,
	.param .u32 _Z16gameOfLifeKernelPKhPhiii_param_3,
	.param .u32 _Z16gameOfLifeKernelPKhPhiii_param_4
)
{
	.reg .pred 	%p<13>;
	.reg .b16 	%rs<4>;
	.reg .b32 	%r<60>;
	.reg .b64 	%rd<27>;

	ld.param.u64 	%rd5, [_Z16gameOfLifeKernelPKhPhiii_param_0];
	ld.param.u64 	%rd6, [_Z16gameOfLifeKernelPKhPhiii_param_1];
	ld.param.u32 	%r24, [_Z16gameOfLifeKernelPKhPhiii_param_2];
	ld.param.u32 	%r26, [_Z16gameOfLifeKernelPKhPhiii_param_3];
	cvta.to.global.u64 	%rd1, %rd6;
	cvta.to.global.u64 	%rd2, %rd5;
	mov.u32 	%r27, %ctaid.x;
	mov.u32 	%r28, %ntid.x;
	mov.u32 	%r29, %tid.x;
	mad.lo.s32 	%r1, %r27, %r28, %r29;
	mov.u32 	%r30, %ctaid.y;
	mov.u32 	%r31, %ntid.y;
	mov.u32 	%r32, %tid.y;
	mad.lo.s32 	%r33, %r30, %r31, %r32;
	setp.ge.s32 	%p1, %r1, %r24;
	setp.ge.s32 	%p2, %r33, %r26;
	or.pred  	%p3, %p1, %p2;
	@%p3 bra 	$L__BB0_16;
	add.s32 	%r3, %r24, %r1;
	add.s32 	%r35, %r33, -1;
	setp.eq.s32 	%p4, %r33, 0;
	mul.lo.s32 	%r4, %r35, %r24;
	add.s32 	%r36, %r3, -1;
	rem.s32 	%r5, %r36, %r24;
	mov.b32 	%r55, 0;
	@%p4 bra 	$L__BB0_3;
	add.s32 	%r37, %r5, %r4;
	cvt.s64.s32 	%rd7, %r37;
	add.s64 	%rd8, %rd2, %rd7;
	ld.global.u8 	%r55, [%rd8];
$L__BB0_3:
	setp.eq.s32 	%p5, %r33, 0;
	rem.s32 	%r8, %r3, %r24;
	@%p5 bra 	$L__BB0_5;
	add.s32 	%r38, %r8, %r4;
	cvt.s64.s32 	%rd9, %r38;
	add.s64 	%rd10, %rd2, %rd9;
	ld.global.u8 	%r39, [%rd10];
	add.s32 	%r55, %r55, %r39;
$L__BB0_5:
	setp.eq.s32 	%p6, %r33, 0;
	add.s32 	%r40, %r3, 1;
	rem.s32 	%r11, %r40, %r24;
	@%p6 bra 	$L__BB0_7;
	add.s32 	%r41, %r11, %r4;
	cvt.s64.s32 	%rd11, %r41;
	add.s64 	%rd12, %rd2, %rd11;
	ld.global.u8 	%r42, [%rd12];
	add.s32 	%r55, %r55, %r42;
$L__BB0_7:
	mul.lo.s32 	%r14, %r33, %r24;
	add.s32 	%r43, %r5, %r14;
	cvt.s64.s32 	%rd13, %r43;
	add.s64 	%rd3, %rd2, %rd13;
	ld.global.u8 	%r44, [%rd3];
	add.s32 	%r45, %r55, %r44;
	add.s32 	%r46, %r11, %r14;
	cvt.s64.s32 	%rd14, %r46;
	add.s64 	%rd4, %rd2, %rd14;
	ld.global.u8 	%r47, [%rd4];
	add.s32 	%r58, %r45, %r47;
	add.s32 	%r16, %r33, 1;
	setp.ge.u32 	%p7, %r16, %r26;
	@%p7 bra 	$L__BB0_9;
	cvt.s64.s32 	%rd15, %r24;
	add.s64 	%rd16, %rd3, %rd15;
	ld.global.u8 	%r48, [%rd16];
	add.s32 	%r58, %r58, %r48;
$L__BB0_9:
	setp.ge.u32 	%p8, %r16, %r26;
	@%p8 bra 	$L__BB0_11;
	add.s32 	%r49, %r14, %r24;
	add.s32 	%r50, %r8, %r49;
	cvt.s64.s32 	%rd17, %r50;
	add.s64 	%rd18, %rd2, %rd17;
	ld.global.u8 	%r51, [%rd18];
	add.s32 	%r58, %r58, %r51;
$L__BB0_11:
	setp.ge.u32 	%p9, %r16, %r26;
	@%p9 bra 	$L__BB0_13;
	cvt.s64.s32 	%rd19, %r24;
	add.s64 	%rd20, %rd4, %rd19;
	ld.global.u8 	%r52, [%rd20];
	add.s32 	%r58, %r58, %r52;
$L__BB0_13:
	add.s32 	%r23, %r14, %r1;
	cvt.s64.s32 	%rd21, %r23;
	add.s64 	%rd22, %rd2, %rd21;
	ld.global.u8 	%rs1, [%rd22];
	setp.ne.s16 	%p10, %rs1, 1;
	@%p10 bra 	$L__BB0_15;
	and.b32  	%r53, %r58, 32766;
	setp.eq.s32 	%p12, %r53, 2;
	selp.u16 	%rs3, 1, 0, %p12;
	add.s64 	%rd26, %rd1, %rd21;
	st.global.u8 	[%rd26], %rs3;
	bra.uni 	$L__BB0_16;
$L__BB0_15:
	setp.eq.s32 	%p11, %r58, 3;
	selp.u16 	%rs2, 1, 0, %p11;
	add.s64 	%rd24, %rd1, %rd21;
	st.global.u8 	[%rd24], %rs2;
$L__BB0_16:
	ret;

}


// ===== COMPILED SASS (sm_100) =====

	.target	sm_100

	.elftype	@"ET_EXEC"


//--------------------- .note.nv.tkinfo           --------------------------
	.section	.note.nv.tkinfo,"",@"SHT_NOTE"
	.sectionflags	@"SHF_NOTE_NV_TKINFO"
	.tkinfo
        /*0018*/ 	.word	0x00000002
        /*0030*/ 	.string	""
        /*0030*/ 	.string	"ptxas"
        /*0030*/ 	.string	"Cuda compilation tools, release 13.0, V13.0.88"
        /*0030*/ 	.string	"Build cuda_13.0.r13.0/compiler.36424714_0"
        /*0030*/ 	.string	"-arch sm_100 -m 64 "



//--------------------- .note.nv.cuinfo           --------------------------
	.section	.note.nv.cuinfo,"",@"SHT_NOTE"
	.sectionflags	@"SHF_NOTE_NV_CUINFO"
        /*0018*/ 	.short	0x0002
        /*001a*/ 	.short	0x0064
        /*001c*/ 	.short	0x0082
	.zero		2


//--------------------- .nv.info                  --------------------------
	.section	.nv.info,"",@"SHT_CUDA_INFO"
	.align	4


	//----- nvinfo : EIATTR_REGCOUNT
	.align		4
        /*0000*/ 	.byte	0x04, 0x2f
        /*0002*/ 	.short	(.L_1 - .L_0)
	.align		4
.L_0:
        /*0004*/ 	.word	index@(_Z16gameOfLifeKernelPKhPhiii)
        /*0008*/ 	.word	0x00000017


	//----- nvinfo : EIATTR_FRAME_SIZE
	.align		4
.L_1:
        /*000c*/ 	.byte	0x04, 0x11
        /*000e*/ 	.short	(.L_3 - .L_2)
	.align		4
.L_2:
        /*0010*/ 	.word	index@(_Z16gameOfLifeKernelPKhPhiii)
        /*0014*/ 	.word	0x00000000


	//----- nvinfo : EIATTR_MIN_STACK_SIZE
	.align		4
.L_3:
        /*0018*/ 	.byte	0x04, 0x12
        /*001a*/ 	.short	(.L_5 - .L_4)
	.align		4
.L_4:
        /*001c*/ 	.word	index@(_Z16gameOfLifeKernelPKhPhiii)
        /*0020*/ 	.word	0x00000000
.L_5:


//--------------------- .nv.compat                --------------------------
	.section	.nv.compat,"",@"SHT_CUDA_COMPAT_INFO"
	.align	4
        /*0000*/ 	.byte	0x02, 0x09, 0x00, 0x00, 0x02, 0x02, 0x01, 0x00, 0x02, 0x05, 0x05, 0x00, 0x03, 0x07, 0x01, 0x01
        /*0010*/ 	.byte	0x02, 0x03, 0x00, 0x00, 0x02, 0x06, 0x01, 0x00, 0x04, 0x0b, 0x08, 0x00, 0x09, 0x00, 0x00, 0x00
        /*0020*/ 	.byte	0x00, 0x00, 0x00, 0x00


//--------------------- .nv.info._Z16gameOfLifeKernelPKhPhiii --------------------------
	.section	.nv.info._Z16gameOfLifeKernelPKhPhiii,"",@"SHT_CUDA_INFO"
	.sectionflags	@""
	.align	4


	//----- nvinfo : EIATTR_CUDA_API_VERSION
	.align		4
        /*0000*/ 	.byte	0x04, 0x37
        /*0002*/ 	.short	(.L_7 - .L_6)
.L_6:
        /*0004*/ 	.word	0x00000082


	//----- nvinfo : EIATTR_KPARAM_INFO
	.align		4
.L_7:
        /*0008*/ 	.byte	0x04, 0x17
        /*000a*/ 	.short	(.L_9 - .L_8)
.L_8:
        /*000c*/ 	.word	0x00000000
        /*0010*/ 	.short	0x0004
        /*0012*/ 	.short	0x0018
        /*0014*/ 	.byte	0x00, 0xf0, 0x11, 0x00


	//----- nvinfo : EIATTR_KPARAM_INFO
	.align		4
.L_9:
        /*0018*/ 	.byte	0x04, 0x17
        /*001a*/ 	.short	(.L_11 - .L_10)
.L_10:
        /*001c*/ 	.word	0x00000000
        /*0020*/ 	.short	0x0003
        /*0022*/ 	.short	0x0014
        /*0024*/ 	.byte	0x00, 0xf0, 0x11, 0x00


	//----- nvinfo : EIATTR_KPARAM_INFO
	.align		4
.L_11:
        /*0028*/ 	.byte	0x04, 0x17
        /*002a*/ 	.short	(.L_13 - .L_12)
.L_12:
        /*002c*/ 	.word	0x00000000
        /*0030*/ 	.short	0x0002
        /*0032*/ 	.short	0x0010
        /*0034*/ 	.byte	0x00, 0xf0, 0x11, 0x00


	//----- nvinfo : EIATTR_KPARAM_INFO
	.align		4
.L_13:
        /*0038*/ 	.byte	0x04, 0x17
        /*003a*/ 	.short	(.L_15 - .L_14)
.L_14:
        /*003c*/ 	.word	0x00000000
        /*0040*/ 	.short	0x0001
        /*0042*/ 	.short	0x0008
        /*0044*/ 	.byte	0x00, 0xf5, 0x21, 0x00


	//----- nvinfo : EIATTR_KPARAM_INFO
	.align		4
.L_15:
        /*0048*/ 	.byte	0x04, 0x17
        /*004a*/ 	.short	(.L_17 - .L_16)
.L_16:
        /*004c*/ 	.word	0x00000000
        /*0050*/ 	.short	0x0000
        /*0052*/ 	.short	0x0000
        /*0054*/ 	.byte	0x00, 0xf5, 0x21, 0x00


	//----- nvinfo : EIATTR_SPARSE_MMA_MASK
	.align		4
.L_17:
        /*0058*/ 	.byte	0x03, 0x50
        /*005a*/ 	.short	0x0000


	//----- nvinfo : EIATTR_MAXREG_COUNT
	.align		4
        /*005c*/ 	.byte	0x03, 0x1b
        /*005e*/ 	.short	0x00ff


	//----- nvinfo : EIATTR_MERCURY_ISA_VERSION
	.align		4
        /*0060*/ 	.byte	0x03, 0x5f
        /*0062*/ 	.short	0x0101


	//----- nvinfo : EIATTR_VRC_CTA_INIT_COUNT
	.align		4
        /*0064*/ 	.byte	0x02, 0x4a
	.zero		1
	.zero		1


	//----- nvinfo : EIATTR_EXIT_INSTR_OFFSETS
	.align		4
        /*0068*/ 	.byte	0x04, 0x1c
        /*006a*/ 	.short	(.L_19 - .L_18)


	//   ....[0]....
.L_18:
        /*006c*/ 	.word	0x000000c0


	//   ....[1]....
        /*0070*/ 	.word	0x000007f0


	//   ....[2]....
        /*0074*/ 	.word	0x00000860


	//----- nvinfo : EIATTR_CRS_STACK_SIZE
	.align		4
.L_19:
        /*0078*/ 	.byte	0x04, 0x1e
        /*007a*/ 	.short	(.L_21 - .L_20)
.L_20:
        /*007c*/ 	.word	0x00000000


	//----- nvinfo : EIATTR_CBANK_PARAM_SIZE
	.align		4
.L_21:
        /*0080*/ 	.byte	0x03, 0x19
        /*0082*/ 	.short	0x001c


	//----- nvinfo : EIATTR_PARAM_CBANK
	.align		4
        /*0084*/ 	.byte	0x04, 0x0a
        /*0086*/ 	.short	(.L_23 - .L_22)
	.align		4
.L_22:
        /*0088*/ 	.word	index@(.nv.constant0._Z16gameOfLifeKernelPKhPhiii)
        /*008c*/ 	.short	0x0380
        /*008e*/ 	.short	0x001c


	//----- nvinfo : EIATTR_SW_WAR
	.align		4
.L_23:
        /*0090*/ 	.byte	0x04, 0x36
        /*0092*/ 	.short	(.L_25 - .L_24)
.L_24:
        /*0094*/ 	.word	0x00000008
.L_25:


//--------------------- .nv.callgraph             --------------------------
	.section	.nv.callgraph,"",@"SHT_CUDA_CALLGRAPH"
	.align	4
	.sectionentsize	8
	.align		4
        /*0000*/ 	.word	0x00000000
	.align		4
        /*0004*/ 	.word	0xffffffff
	.align		4
        /*0008*/ 	.word	0x00000000
	.align		4
        /*000c*/ 	.word	0xfffffffe
	.align		4
        /*0010*/ 	.word	0x00000000
	.align		4
        /*0014*/ 	.word	0xfffffffd
	.align		4
        /*0018*/ 	.word	0x00000000
	.align		4
        /*001c*/ 	.word	0xfffffffc


//--------------------- .text._Z16gameOfLifeKernelPKhPhiii --------------------------
	.section	.text._Z16gameOfLifeKernelPKhPhiii,"ax",@progbits
	.align	128
        .global         _Z16gameOfLifeKernelPKhPhiii
        .type           _Z16gameOfLifeKernelPKhPhiii,@function
        .size           _Z16gameOfLifeKernelPKhPhiii,(.L_x_6 - _Z16gameOfLifeKernelPKhPhiii)
        .other          _Z16gameOfLifeKernelPKhPhiii,@"STO_CUDA_ENTRY STV_DEFAULT"
_Z16gameOfLifeKernelPKhPhiii:
.text._Z16gameOfLifeKernelPKhPhiii:
[----:B------:R-:W-:Y:S01]  /*0000*/  LDC R1, c[0x0][0x37c] ;  /* 0x0000df00ff017b82 */ /* 0x000fe20000000800 */
[----:B------:R-:W0:Y:S07]  /*0010*/  S2R R4, SR_TID.Y ;  /* 0x0000000000047919 */ /* 0x000e2e0000002200 */
[----:B------:R-:W1:Y:S01]  /*0020*/  LDC R11, c[0x0][0x360] ;  /* 0x0000d800ff0b7b82 */ /* 0x000e620000000800 */
[----:B------:R-:W1:Y:S07]  /*0030*/  S2R R0, SR_TID.X ;  /* 0x0000000000007919 */ /* 0x000e6e0000002100 */
[----:B------:R-:W0:Y:S08]  /*0040*/  S2UR UR5, SR_CTAID.Y ;  /* 0x00000000000579c3 */ /* 0x000e300000002600 */
[----:B------:R-:W0:Y:S08]  /*0050*/  LDC R5, c[0x0][0x364] ;  /* 0x0000d900ff057b82 */ /* 0x000e300000000800 */
[----:B------:R-:W1:Y:S08]  /*0060*/  S2UR UR4, SR_CTAID.X ;  /* 0x00000000000479c3 */ /* 0x000e700000002500 */
[----:B------:R-:W2:Y:S01]  /*0070*/  LDC.64 R2, c[0x0][0x390] ;  /* 0x0000e400ff027b82 */ /* 0x000ea20000000a00 */
[----:B0-----:R-:W-:-:S02]  /*0080*/  IMAD R5, R5, UR5, R4 ;  /* 0x0000000505057c24 */ /* 0x001fc4000f8e0204 */
[----:B-1----:R-:W-:-:S03]  /*0090*/  IMAD R11, R11, UR4, R0 ;  /* 0x000000040b0b7c24 */ /* 0x002fc6000f8e0200 */
[----:B--2---:R-:W-:-:S04]  /*00a0*/  ISETP.GE.AND P0, PT, R5, R3, PT ;  /* 0x000000030500720c */ /* 0x004fc80003f06270 */
[----:B------:R-:W-:-:S13]  /*00b0*/  ISETP.GE.OR P0, PT, R11, R2, P0 ;  /* 0x000000020b00720c */ /* 0x000fda0000706670 */
[----:B------:R-:W-:Y:S05]  /*00c0*/  @P0 EXIT ;  /* 0x000000000000094d */ /* 0x000fea0003800000 */
[----:B------:R-:W-:Y:S01]  /*00d0*/  IABS R0, R2 ;  /* 0x0000000200007213 */ /* 0x000fe20000000000 */
[----:B------:R-:W-:Y:S01]  /*00e0*/  IMAD.IADD R4, R11, 0x1, R2 ;  /* 0x000000010b047824 */ /* 0x000fe200078e0202 */
[C---:B------:R-:W-:Y:S01]  /*00f0*/  ISETP.NE.AND P3, PT, R5.reuse, RZ, PT ;  /* 0x000000ff0500720c */ /* 0x040fe20003f65270 */
[----:B------:R-:W0:Y:S01]  /*0100*/  LDCU.64 UR6, c[0x0][0x380] ;  /* 0x00007000ff0677ac */ /* 0x000e220008000a00 */
[----:B------:R-:W1:Y:S01]  /*0110*/  I2F.RP R9, R0 ;  /* 0x0000000000097306 */ /* 0x000e620000209400 */
[C---:B------:R-:W-:Y:S01]  /*0120*/  VIADD R8, R4.reuse, 0xffffffff ;  /* 0xffffffff04087836 */ /* 0x040fe20000000000 */
[----:B------:R-:W-:Y:S01]  /*0130*/  IABS R14, R4 ;  /* 0x00000004000e7213 */ /* 0x000fe20000000000 */
[C---:B------:R-:W-:Y:S01]  /*0140*/  VIADD R10, R4.reuse, 0x1 ;  /* 0x00000001040a7836 */ /* 0x040fe20000000000 */
[----:B------:R-:W-:Y:S01]  /*0150*/  ISETP.GE.AND P4, PT, R4, RZ, PT ;  /* 0x000000ff0400720c */ /* 0x000fe20003f86270 */
[----:B------:R-:W-:Y:S01]  /*0160*/  VIADD R19, R5, 0xffffffff ;  /* 0xffffffff05137836 */ /* 0x000fe20000000000 */
[----:B------:R-:W-:Y:S01]  /*0170*/  IABS R12, R8 ;  /* 0x00000008000c7213 */ /* 0x000fe20000000000 */
[----:B------:R-:W2:Y:S01]  /*0180*/  LDCU.64 UR4, c[0x0][0x358] ;  /* 0x00006b00ff0477ac */ /* 0x000ea20008000a00 */
[----:B------:R-:W-:Y:S01]  /*0190*/  IABS R15, R10 ;  /* 0x0000000a000f7213 */ /* 0x000fe20000000000 */
[----:B-1----:R-:W1:Y:S02]  /*01a0*/  MUFU.RCP R9, R9 ;  /* 0x0000000900097308 */ /* 0x002e640000001000 */
[----:B-1----:R-:W-:-:S06]  /*01b0*/  VIADD R6, R9, 0xffffffe ;  /* 0x0ffffffe09067836 */ /* 0x002fcc0000000000 */
[----:B------:R1:W3:Y:S02]  /*01c0*/  F2I.FTZ.U32.TRUNC.NTZ R7, R6 ;  /* 0x0000000600077305 */ /* 0x0002e4000021f000 */
[----:B-1----:R-:W-:Y:S02]  /*01d0*/  IMAD.MOV.U32 R6, RZ, RZ, RZ ;  /* 0x000000ffff067224 */ /* 0x002fe400078e00ff */
[----:B---3--:R-:W-:-:S04]  /*01e0*/  IMAD.MOV R13, RZ, RZ, -R7 ;  /* 0x000000ffff0d7224 */ /* 0x008fc800078e0a07 */
[----:B------:R-:W-:-:S04]  /*01f0*/  IMAD R13, R13, R0, RZ ;  /* 0x000000000d0d7224 */ /* 0x000fc800078e02ff */
[----:B------:R-:W-:-:S06]  /*0200*/  IMAD.HI.U32 R7, R7, R13, R6 ;  /* 0x0000000d07077227 */ /* 0x000fcc00078e0006 */
[----:B------:R-:W-:-:S04]  /*0210*/  IMAD.HI.U32 R6, R7, R12, RZ ;  /* 0x0000000c07067227 */ /* 0x000fc800078e00ff */
[----:B------:R-:W-:-:S04]  /*0220*/  IMAD.HI.U32 R9, R7, R14, RZ ;  /* 0x0000000e07097227 */ /* 0x000fc800078e00ff */
[----:B------:R-:W-:-:S04]  /*0230*/  IMAD.HI.U32 R7, R7, R15, RZ ;  /* 0x0000000f07077227 */ /* 0x000fc800078e00ff */
[----:B------:R-:W-:Y:S02]  /*0240*/  IMAD.MOV R13, RZ, RZ, -R6 ;  /* 0x000000ffff0d7224 */ /* 0x000fe400078e0a06 */
[----:B------:R-:W-:Y:S02]  /*0250*/  IMAD.MOV R6, RZ, RZ, -R7 ;  /* 0x000000ffff067224 */ /* 0x000fe400078e0a07 */
[C---:B------:R-:W-:Y:S02]  /*0260*/  IMAD R7, R0.reuse, R13, R12 ;  /* 0x0000000d00077224 */ /* 0x040fe400078e020c */
[----:B------:R-:W-:Y:S02]  /*0270*/  IMAD.MOV R9, RZ, RZ, -R9 ;  /* 0x000000ffff097224 */ /* 0x000fe400078e0a09 */
[C---:B------:R-:W-:Y:S01]  /*0280*/  IMAD R15, R0.reuse, R6, R15 ;  /* 0x00000006000f7224 */ /* 0x040fe200078e020f */
[C---:B------:R-:W-:Y:S01]  /*0290*/  ISETP.GT.U32.AND P0, PT, R0.reuse, R7, PT ;  /* 0x000000070000720c */ /* 0x040fe20003f04070 */
[----:B------:R-:W-:-:S02]  /*02a0*/  IMAD R13, R0, R9, R14 ;  /* 0x00000009000d7224 */ /* 0x000fc400078e020e */
[----:B------:R-:W-:Y:S01]  /*02b0*/  IMAD.MOV.U32 R12, RZ, RZ, RZ ;  /* 0x000000ffff0c7224 */ /* 0x000fe200078e00ff */
[C---:B------:R-:W-:Y:S02]  /*02c0*/  ISETP.GT.U32.AND P2, PT, R0.reuse, R15, PT ;  /* 0x0000000f0000720c */ /* 0x040fe40003f44070 */
[----:B------:R-:W-:-:S07]  /*02d0*/  ISETP.GT.U32.AND P1, PT, R0, R13, PT ;  /* 0x0000000d0000720c */ /* 0x000fce0003f24070 */
[----:B------:R-:W-:-:S04]  /*02e0*/  @!P0 IMAD.IADD R7, R7, 0x1, -R0 ;  /* 0x0000000107078824 */ /* 0x000fc800078e0a00 */
[--C-:B------:R-:W-:Y:S01]  /*02f0*/  @!P2 IMAD.IADD R15, R15, 0x1, -R0.reuse ;  /* 0x000000010f0fa824 */ /* 0x100fe200078e0a00 */
[----:B------:R-:W-:Y:S01]  /*0300*/  ISETP.GT.U32.AND P5, PT, R0, R7, PT ;  /* 0x000000070000720c */ /* 0x000fe20003fa4070 */
[----:B------:R-:W-:Y:S01]  /*0310*/  @!P1 IMAD.IADD R13, R13, 0x1, -R0 ;  /* 0x000000010d0d9824 */ /* 0x000fe200078e0a00 */
[----:B------:R-:W-:Y:S02]  /*0320*/  ISETP.GE.AND P2, PT, R8, RZ, PT ;  /* 0x000000ff0800720c */ /* 0x000fe40003f46270 */
[C---:B------:R-:W-:Y:S01]  /*0330*/  ISETP.GT.U32.AND P1, PT, R0.reuse, R15, PT ;  /* 0x0000000f0000720c */ /* 0x040fe20003f24070 */
[----:B------:R-:W1:Y:S01]  /*0340*/  @P3 LDC.64 R8, c[0x0][0x380] ;  /* 0x0000e000ff083b82 */ /* 0x000e620000000a00 */
[----:B------:R-:W-:-:S07]  /*0350*/  ISETP.GT.U32.AND P0, PT, R0, R13, PT ;  /* 0x0000000d0000720c */ /* 0x000fce0003f04070 */
[----:B------:R-:W-:Y:S01]  /*0360*/  @!P5 IMAD.IADD R7, R7, 0x1, -R0 ;  /* 0x000000010707d824 */ /* 0x000fe200078e0a00 */
[----:B------:R-:W-:-:S03]  /*0370*/  ISETP.GE.AND P5, PT, R10, RZ, PT ;  /* 0x000000ff0a00720c */ /* 0x000fc60003fa6270 */
[----:B------:R-:W-:Y:S02]  /*0380*/  IMAD.MOV.U32 R17, RZ, RZ, R7 ;  /* 0x000000ffff117224 */ /* 0x000fe400078e0007 */
[----:B------:R-:W3:Y:S01]  /*0390*/  @P3 LDC.64 R6, c[0x0][0x380] ;  /* 0x0000e000ff063b82 */ /* 0x000ee20000000a00 */
[--C-:B------:R-:W-:Y:S01]  /*03a0*/  @!P0 IMAD.IADD R13, R13, 0x1, -R0.reuse ;  /* 0x000000010d0d8824 */ /* 0x100fe200078e0a00 */
[----:B------:R-:W-:Y:S01]  /*03b0*/  ISETP.NE.AND P0, PT, R2, RZ, PT ;  /* 0x000000ff0200720c */ /* 0x000fe20003f05270 */
[----:B------:R-:W-:Y:S01]  /*03c0*/  @!P1 IMAD.IADD R15, R15, 0x1, -R0 ;  /* 0x000000010f0f9824 */ /* 0x000fe200078e0a00 */
[----:B------:R-:W-:Y:S01]  /*03d0*/  LOP3.LUT R0, RZ, R2, RZ, 0x33, !PT ;  /* 0x00000002ff007212 */ /* 0x000fe200078e33ff */
[----:B------:R-:W-:Y:S02]  /*03e0*/  @!P2 IMAD.MOV R17, RZ, RZ, -R17 ;  /* 0x000000ffff11a224 */ /* 0x000fe400078e0a11 */
[----:B------:R-:W-:Y:S02]  /*03f0*/  @!P4 IMAD.MOV R13, RZ, RZ, -R13 ;  /* 0x000000ffff0dc224 */ /* 0x000fe400078e0a0d */
[----:B------:R-:W-:Y:S01]  /*0400*/  @!P5 IMAD.MOV R15, RZ, RZ, -R15 ;  /* 0x000000ffff0fd224 */ /* 0x000fe200078e0a0f */
[----:B------:R-:W-:-:S02]  /*0410*/  SEL R17, R0, R17, !P0 ;  /* 0x0000001100117207 */ /* 0x000fc40004000000 */
[C---:B------:R-:W-:Y:S02]  /*0420*/  SEL R13, R0.reuse, R13, !P0 ;  /* 0x0000000d000d7207 */ /* 0x040fe40004000000 */
[----:B------:R-:W-:Y:S01]  /*0430*/  SEL R18, R0, R15, !P0 ;  /* 0x0000000f00127207 */ /* 0x000fe20004000000 */
[-C--:B------:R-:W-:Y:S02]  /*0440*/  @P3 IMAD R4, R19, R2.reuse, R17 ;  /* 0x0000000213043224 */ /* 0x080fe400078e0211 */
[-C--:B------:R-:W-:Y:S02]  /*0450*/  IMAD R0, R5, R2.reuse, R11 ;  /* 0x0000000205007224 */ /* 0x080fe400078e020b */
[CC--:B------:R-:W-:Y:S01]  /*0460*/  @P3 IMAD R11, R19.reuse, R2.reuse, R13 ;  /* 0x00000002130b3224 */ /* 0x0c0fe200078e020d */
[----:B0-----:R-:W-:Y:S01]  /*0470*/  @P3 IADD3 R14, P1, PT, R4, UR6, RZ ;  /* 0x00000006040e3c10 */ /* 0x001fe2000ff3e0ff */
[----:B------:R-:W-:-:S03]  /*0480*/  @P3 IMAD R19, R19, R2, R18 ;  /* 0x0000000213133224 */ /* 0x000fc600078e0212 */
[----:B---3--:R-:W-:Y:S02]  /*0490*/  @P3 IADD3 R10, P0, PT, R11, R6, RZ ;  /* 0x000000060b0a3210 */ /* 0x008fe40007f1e0ff */
[----:B------:R-:W-:Y:S01]  /*04a0*/  @P3 LEA.HI.X.SX32 R15, R4, UR7, 0x1, P1 ;  /* 0x00000007040f3c11 */ /* 0x000fe200088f0eff */
[----:B------:R-:W-:Y:S01]  /*04b0*/  IMAD R17, R5, R2, R17 ;  /* 0x0000000205117224 */ /* 0x000fe200078e0211 */
[----:B-1----:R-:W-:Y:S01]  /*04c0*/  @P3 IADD3 R8, P1, PT, R19, R8, RZ ;  /* 0x0000000813083210 */ /* 0x002fe20007f3e0ff */
[----:B------:R-:W-:Y:S01]  /*04d0*/  IMAD R18, R5, R2, R18 ;  /* 0x0000000205127224 */ /* 0x000fe200078e0212 */
[----:B------:R-:W-:Y:S01]  /*04e0*/  @P3 LEA.HI.X.SX32 R11, R11, R7, 0x1, P0 ;  /* 0x000000070b0b3211 */ /* 0x000fe200000f0eff */
[----:B--2---:R0:W2:Y:S01]  /*04f0*/  @P3 LDG.E.U8 R12, desc[UR4][R14.64] ;  /* 0x000000040e0c3981 */ /* 0x0040a2000c1e1100 */
[----:B------:R-:W-:Y:S02]  /*0500*/  @P3 LEA.HI.X.SX32 R9, R19, R9, 0x1, P1 ;  /* 0x0000000913093211 */ /* 0x000fe400008f0eff */
[----:B------:R-:W-:-:S02]  /*0510*/  SHF.R.S32.HI R4, RZ, 0x1f, R0 ;  /* 0x0000001fff047819 */ /* 0x000fc40000011400 */
[----:B------:R-:W-:Y:S01]  /*0520*/  IADD3 R6, P2, PT, R0, UR6, RZ ;  /* 0x0000000600067c10 */ /* 0x000fe2000ff5e0ff */
[----:B------:R-:W2:Y:S01]  /*0530*/  @P3 LDG.E.U8 R11, desc[UR4][R10.64] ;  /* 0x000000040a0b3981 */ /* 0x000ea2000c1e1100 */
[C---:B------:R-:W-:Y:S02]  /*0540*/  IADD3 R16, P0, PT, R17.reuse, UR6, RZ ;  /* 0x0000000611107c10 */ /* 0x040fe4000ff1e0ff */
[----:B------:R-:W-:Y:S01]  /*0550*/  IADD3.X R7, PT, PT, R4, UR7, RZ, P2, !PT ;  /* 0x0000000704077c10 */ /* 0x000fe200097fe4ff */
[----:B------:R-:W3:Y:S01]  /*0560*/  @P3 LDG.E.U8 R9, desc[UR4][R8.64] ;  /* 0x0000000408093981 */ /* 0x000ee2000c1e1100 */
[C---:B0-----:R-:W-:Y:S02]  /*0570*/  IADD3 R14, P1, PT, R18.reuse, UR6, RZ ;  /* 0x00000006120e7c10 */ /* 0x041fe4000ff3e0ff */
[----:B------:R-:W-:Y:S01]  /*0580*/  LEA.HI.X.SX32 R17, R17, UR7, 0x1, P0 ;  /* 0x0000000711117c11 */ /* 0x000fe200080f0eff */
[----:B------:R-:W4:Y:S01]  /*0590*/  LDG.E.U8 R6, desc[UR4][R6.64] ;  /* 0x0000000406067981 */ /* 0x000f22000c1e1100 */
[----:B------:R-:W-:-:S03]  /*05a0*/  LEA.HI.X.SX32 R15, R18, UR7, 0x1, P1 ;  /* 0x00000007120f7c11 */ /* 0x000fc600088f0eff */
[----:B------:R-:W5:Y:S04]  /*05b0*/  LDG.E.U8 R19, desc[UR4][R16.64] ;  /* 0x0000000410137981 */ /* 0x000f68000c1e1100 */
[----:B------:R-:W5:Y:S01]  /*05c0*/  LDG.E.U8 R18, desc[UR4][R14.64] ;  /* 0x000000040e127981 */ /* 0x000f62000c1e1100 */
[----:B------:R-:W-:-:S05]  /*05d0*/  VIADD R20, R5, 0x1 ;  /* 0x0000000105147836 */ /* 0x000fca0000000000 */
[----:B------:R-:W-:Y:S01]  /*05e0*/  ISETP.GE.U32.AND P0, PT, R20, R3, PT ;  /* 0x000000031400720c */ /* 0x000fe20003f06070 */
[----:B------:R-:W-:Y:S01]  /*05f0*/  BSSY.RECONVERGENT B0, `(.L_x_0) ;  /* 0x0000010000007945 */ /* 0x000fe20003800200 */
[----:B--2---:R-:W-:-:S04]  /*0600*/  @P3 IMAD.IADD R12, R12, 0x1, R11 ;  /* 0x000000010c0c3824 */ /* 0x004fc800078e020b */
[----:B---3--:R-:W-:Y:S01]  /*0610*/  @P3 IMAD.IADD R12, R12, 0x1, R9 ;  /* 0x000000010c0c3824 */ /* 0x008fe200078e0209 */
[----:B----4-:R-:W-:-:S04]  /*0620*/  ISETP.NE.AND P1, PT, R6, 0x1, PT ;  /* 0x000000010600780c */ /* 0x010fc80003f25270 */
[----:B-----5:R-:W-:Y:S02]  /*0630*/  IADD3 R12, PT, PT, R18, R12, R19 ;  /* 0x0000000c120c7210 */ /* 0x020fe40007ffe013 */
[----:B------:R-:W-:Y:S07]  /*0640*/  @P0 BRA `(.L_x_1) ;  /* 0x0000000000280947 */ /* 0x000fee0003800000 */
[-C--:B------:R-:W-:Y:S01]  /*0650*/  IMAD R8, R5, R2.reuse, R2 ;  /* 0x0000000205087224 */ /* 0x080fe200078e0202 */
[----:B------:R-:W-:-:S03]  /*0660*/  IADD3 R6, P2, PT, R16, R2, RZ ;  /* 0x0000000210067210 */ /* 0x000fc60007f5e0ff */
[----:B------:R-:W-:Y:S01]  /*0670*/  IMAD.IADD R13, R13, 0x1, R8 ;  /* 0x000000010d0d7824 */ /* 0x000fe200078e0208 */
[----:B------:R-:W-:-:S04]  /*0680*/  LEA.HI.X.SX32 R7, R2, R17, 0x1, P2 ;  /* 0x0000001102077211 */ /* 0x000fc800010f0eff */
[C---:B------:R-:W-:Y:S02]  /*0690*/  IADD3 R8, P2, PT, R13.reuse, UR6, RZ ;  /* 0x000000060d087c10 */ /* 0x040fe4000ff5e0ff */
[----:B------:R-:W2:Y:S02]  /*06a0*/  LDG.E.U8 R7, desc[UR4][R6.64] ;  /* 0x0000000406077981 */ /* 0x000ea4000c1e1100 */
[----:B------:R-:W-:-:S06]  /*06b0*/  LEA.HI.X.SX32 R9, R13, UR7, 0x1, P2 ;  /* 0x000000070d097c11 */ /* 0x000fcc00090f0eff */
[----:B------:R-:W3:Y:S01]  /*06c0*/  LDG.E.U8 R9, desc[UR4][R8.64] ;  /* 0x0000000408097981 */ /* 0x000ee2000c1e1100 */
[----:B--2---:R-:W-:-:S04]  /*06d0*/  IMAD.IADD R12, R12, 0x1, R7 ;  /* 0x000000010c0c7824 */ /* 0x004fc800078e0207 */
[----:B---3--:R-:W-:-:S07]  /*06e0*/  IMAD.IADD R12, R12, 0x1, R9 ;  /* 0x000000010c0c7824 */ /* 0x008fce00078e0209 */
.L_x_1:
[----:B------:R-:W-:Y:S05]  /*06f0*/  BSYNC.RECONVERGENT B0 ;  /* 0x0000000000007941 */ /* 0x000fea0003800200 */
.L_x_0:
[----:B------:R-:W-:Y:S04]  /*0700*/  BSSY.RECONVERGENT B0, `(.L_x_2) ;  /* 0x0000006000007945 */ /* 0x000fe80003800200 */
[----:B------:R-:W-:Y:S05]  /*0710*/  @P0 BRA `(.L_x_3) ;  /* 0x0000000000100947 */ /* 0x000fea0003800000 */
[----:B------:R-:W-:-:S04]  /*0720*/  IADD3 R6, P0, PT, R14, R2, RZ ;  /* 0x000000020e067210 */ /* 0x000fc80007f1e0ff */
[----:B------:R-:W-:-:S06]  /*0730*/  LEA.HI.X.SX32 R7, R2, R15, 0x1, P0 ;  /* 0x0000000f02077211 */ /* 0x000fcc00000f0eff */
[----:B------:R-:W2:Y:S02]  /*0740*/  LDG.E.U8 R7, desc[UR4][R6.64] ;  /* 0x0000000406077981 */ /* 0x000ea4000c1e1100 */
[----:B--2---:R-:W-:-:S07]  /*0750*/  IMAD.IADD R12, R12, 0x1, R7 ;  /* 0x000000010c0c7824 */ /* 0x004fce00078e0207 */
.L_x_3:
[----:B------:R-:W-:Y:S05]  /*0760*/  BSYNC.RECONVERGENT B0 ;  /* 0x0000000000007941 */ /* 0x000fea0003800200 */
.L_x_2:
[----:B------:R-:W-:Y:S05]  /*0770*/  @P1 BRA `(.L_x_4) ;  /* 0x0000000000201947 */ /* 0x000fea0003800000 */
[----:B------:R-:W0:Y:S01]  /*0780*/  LDCU.64 UR6, c[0x0][0x388] ;  /* 0x00007100ff0677ac */ /* 0x000e220008000a00 */
[----:B------:R-:W-:-:S04]  /*0790*/  LOP3.LUT R12, R12, 0x7ffe, RZ, 0xc0, !PT ;  /* 0x00007ffe0c0c7812 */ /* 0x000fc800078ec0ff */
[----:B------:R-:W-:-:S04]  /*07a0*/  ISETP.NE.AND P0, PT, R12, 0x2, PT ;  /* 0x000000020c00780c */ /* 0x000fc80003f05270 */
[----:B------:R-:W-:Y:S02]  /*07b0*/  SEL R5, RZ, 0x1, P0 ;  /* 0x00000001ff057807 */ /* 0x000fe40000000000 */
[----:B0-----:R-:W-:-:S04]  /*07c0*/  IADD3 R2, P1, PT, R0, UR6, RZ ;  /* 0x0000000600027c10 */ /* 0x001fc8000ff3e0ff */
[----:B------:R-:W-:-:S05]  /*07d0*/  IADD3.X R3, PT, PT, R4, UR7, RZ, P1, !PT ;  /* 0x0000000704037c10 */ /* 0x000fca0008ffe4ff */
[----:B------:R-:W-:Y:S01]  /*07e0*/  STG.E.U8 desc[UR4][R2.64], R5 ;  /* 0x0000000502007986 */ /* 0x000fe2000c101104 */
[----:B------:R-:W-:Y:S05]  /*07f0*/  EXIT ;  /* 0x000000000000794d */ /* 0x000fea0003800000 */
.L_x_4:
[----:B------:R-:W0:Y:S01]  /*0800*/  LDCU.64 UR6, c[0x0][0x388] ;  /* 0x00007100ff0677ac */ /* 0x000e220008000a00 */
[----:B------:R-:W-:-:S04]  /*0810*/  ISETP.NE.AND P0, PT, R12, 0x3, PT ;  /* 0x000000030c00780c */ /* 0x000fc80003f05270 */
[----:B------:R-:W-:Y:S02]  /*0820*/  SEL R5, RZ, 0x1, P0 ;  /* 0x00000001ff057807 */ /* 0x000fe40000000000 */
[----:B0-----:R-:W-:-:S04]  /*0830*/  IADD3 R2, P1, PT, R0, UR6, RZ ;  /* 0x0000000600027c10 */ /* 0x001fc8000ff3e0ff */
[----:B------:R-:W-:-:S05]  /*0840*/  IADD3.X R3, PT, PT, R4, UR7, RZ, P1, !PT ;  /* 0x0000000704037c10 */ /* 0x000fca0008ffe4ff */
[----:B------:R-:W-:Y:S01]  /*0850*/  STG.E.U8 desc[UR4][R2.64], R5 ;  /* 0x0000000502007986 */ /* 0x000fe2000c101104 */
[----:B------:R-:W-:Y:S05]  /*0860*/  EXIT ;  /* 0x000000000000794d */ /* 0x000fea0003800000 */
.L_x_5:
[----:B------:R-:W-:-:S00]  /*0870*/  BRA `(.L_x_5) ;  /* 0xfffffffc00fc7947 */ /* 0x000fc0000383ffff */
[----:B------:R-:W-:-:S00]  /*0880*/  NOP ;  /* 0x0000000000007918 */ /* 0x000fc00000000000 */
[----:B------:R-:W-:-:S00]  /*0890*/  NOP ;  /* 0x0000000000007918 */ /* 0x000fc00000000000 */
[----:B------:R-:W-:-:S00]  /*08a0*/  NOP ;  /* 0x0000000000007918 */ /* 0x000fc00000000000 */
[----:B------:R-:W-:-:S00]  /*08b0*/  NOP ;  /* 0x0000000000007918 */ /* 0x000fc00000000000 */
[----:B------:R-:W-:-:S00]  /*08c0*/  NOP ;  /* 0x0000000000007918 */ /* 0x000fc00000000000 */
[----:B------:R-:W-:-:S00]  /*08d0*/  NOP ;  /* 0x0000000000007918 */ /* 0x000fc00000000000 */
[----:B------:R-:W-:-:S00]  /*08e0*/  NOP ;  /* 0x0000000000007918 */ /* 0x000fc00000000000 */
[----:B------:R-:W-:-:S00]  /*08f0*/  NOP ;  /* 0x0000000000007918 */ /* 0x000fc00000000000 */
.L_x_6:


//--------------------- .nv.shared.reserved.0     --------------------------
	.section	.nv.shared.reserved.0,"aw",@nobits
	.weak		__nv_reservedSMEM_offset_0_alias
	.size		__nv_reservedSMEM_offset_0_alias, 0, 64
	.other		__nv_reservedSMEM_offset_0_alias,@"STO_CUDA_RESERVED_SHARED STV_DEFAULT"
__nv_reservedSMEM_offset_0_alias:
	.zero		0
	.zero		64


//--------------------- .nv.constant0._Z16gameOfLifeKernelPKhPhiii --------------------------
	.section	.nv.constant0._Z16gameOfLifeKernelPKhPhiii,"a",@progbits
	.sectionflags	@""
	.align	4
.nv.constant0._Z16gameOfLifeKernelPKhPhiii:
	.zero		924


//--------------------- SYMBOLS --------------------------

	.type		.nv.reservedSmem.offset0,@object
	.size		.nv.reservedSmem.offset0,0x4
